	.headerflags	@"EF_CUDA_TEXMODE_UNIFIED EF_CUDA_64BIT_ADDRESS EF_CUDA_ACCELERATORS EF_CUDA_SM90 EF_CUDA_VIRTUAL_SM(EF_CUDA_SM90)"
	.elftype	@"ET_EXEC"


//--------------------- .nv.info                  --------------------------
	.section	.nv.info,"",@"SHT_CUDA_INFO"
	.align	4


	//----- nvinfo : EIATTR_REGCOUNT
	.align		4
        /*0000*/ 	.byte	0x04, 0x2f
        /*0002*/ 	.short	(.L_1 - .L_0)
	.align		4
.L_0:
        /*0004*/ 	.word	index@(triton_poi_fused_cat_16)
        /*0008*/ 	.word	0x0000001e


	//----- nvinfo : EIATTR_MIN_STACK_SIZE
	.align		4
.L_1:
        /*000c*/ 	.byte	0x04, 0x12
        /*000e*/ 	.short	(.L_3 - .L_2)
	.align		4
.L_2:
        /*0010*/ 	.word	index@(triton_poi_fused_cat_16)
        /*0014*/ 	.word	0x00000000


	//----- nvinfo : EIATTR_FRAME_SIZE
	.align		4
.L_3:
        /*0018*/ 	.byte	0x04, 0x11
        /*001a*/ 	.short	(.L_5 - .L_4)
	.align		4
.L_4:
        /*001c*/ 	.word	index@(triton_poi_fused_cat_16)
        /*0020*/ 	.word	0x00000000


	//----- nvinfo : EIATTR_MIN_STACK_SIZE
	.align		4
.L_5:
        /*0024*/ 	.byte	0x04, 0x12
        /*0026*/ 	.short	(.L_7 - .L_6)
	.align		4
.L_6:
        /*0028*/ 	.word	index@(triton_poi_fused_cat_16)
        /*002c*/ 	.word	0x00000000
.L_7:


//--------------------- .nv.info.triton_poi_fused_cat_16 --------------------------
	.section	.nv.info.triton_poi_fused_cat_16,"",@"SHT_CUDA_INFO"
	.sectionflags	@""
	.align	4


	//----- nvinfo : EIATTR_CUDA_API_VERSION
	.align		4
        /*0000*/ 	.byte	0x04, 0x37
        /*0002*/ 	.short	(.L_9 - .L_8)
.L_8:
        /*0004*/ 	.word	0x0000007c


	//----- nvinfo : EIATTR_KPARAM_INFO
	.align		4
.L_9:
        /*0008*/ 	.byte	0x04, 0x17
        /*000a*/ 	.short	(.L_11 - .L_10)
.L_10:
        /*000c*/ 	.word	0x00000000
        /*0010*/ 	.short	0x0007
        /*0012*/ 	.short	0x0038
        /*0014*/ 	.byte	0x00, 0xf0, 0x11, 0x00


	//----- nvinfo : EIATTR_KPARAM_INFO
	.align		4
.L_11:
        /*0018*/ 	.byte	0x04, 0x17
        /*001a*/ 	.short	(.L_13 - .L_12)
.L_12:
        /*001c*/ 	.word	0x00000000
        /*0020*/ 	.short	0x0006
        /*0022*/ 	.short	0x0030
        /*0024*/ 	.byte	0x00, 0xf4, 0x21, 0x00


	//----- nvinfo : EIATTR_KPARAM_INFO
	.align		4
.L_13:
        /*0028*/ 	.byte	0x04, 0x17
        /*002a*/ 	.short	(.L_15 - .L_14)
.L_14:
        /*002c*/ 	.word	0x00000000
        /*0030*/ 	.short	0x0005
        /*0032*/ 	.short	0x0028
        /*0034*/ 	.byte	0x00, 0xf4, 0x21, 0x00


	//----- nvinfo : EIATTR_KPARAM_INFO
	.align		4
.L_15:
        /*0038*/ 	.byte	0x04, 0x17
        /*003a*/ 	.short	(.L_17 - .L_16)
.L_16:
        /*003c*/ 	.word	0x00000000
        /*0040*/ 	.short	0x0004
        /*0042*/ 	.short	0x0020
        /*0044*/ 	.byte	0x00, 0xf4, 0x21, 0x00


	//----- nvinfo : EIATTR_KPARAM_INFO
	.align		4
.L_17:
        /*0048*/ 	.byte	0x04, 0x17
        /*004a*/ 	.short	(.L_19 - .L_18)
.L_18:
        /*004c*/ 	.word	0x00000000
        /*0050*/ 	.short	0x0003
        /*0052*/ 	.short	0x0018
        /*0054*/ 	.byte	0x00, 0xf4, 0x21, 0x00


	//----- nvinfo : EIATTR_KPARAM_INFO
	.align		4
.L_19:
        /*0058*/ 	.byte	0x04, 0x17
        /*005a*/ 	.short	(.L_21 - .L_20)
.L_20:
        /*005c*/ 	.word	0x00000000
        /*0060*/ 	.short	0x0002
        /*0062*/ 	.short	0x0010
        /*0064*/ 	.byte	0x00, 0xf4, 0x21, 0x00


	//----- nvinfo : EIATTR_KPARAM_INFO
	.align		4
.L_21:
        /*0068*/ 	.byte	0x04, 0x17
        /*006a*/ 	.short	(.L_23 - .L_22)
.L_22:
        /*006c*/ 	.word	0x00000000
        /*0070*/ 	.short	0x0001
        /*0072*/ 	.short	0x0008
        /*0074*/ 	.byte	0x00, 0xf4, 0x21, 0x00


	//----- nvinfo : EIATTR_KPARAM_INFO
	.align		4
.L_23:
        /*0078*/ 	.byte	0x04, 0x17
        /*007a*/ 	.short	(.L_25 - .L_24)
.L_24:
        /*007c*/ 	.word	0x00000000
        /*0080*/ 	.short	0x0000
        /*0082*/ 	.short	0x0000
        /*0084*/ 	.byte	0x00, 0xf4, 0x21, 0x00


	//----- nvinfo : EIATTR_SPARSE_MMA_MASK
	.align		4
.L_25:
        /*0088*/ 	.byte	0x03, 0x50
        /*008a*/ 	.short	0x0000


	//----- nvinfo : EIATTR_MAXREG_COUNT
	.align		4
        /*008c*/ 	.byte	0x03, 0x1b
        /*008e*/ 	.short	0x00ff


	//----- nvinfo : EIATTR_EXIT_INSTR_OFFSETS
	.align		4
        /*0090*/ 	.byte	0x04, 0x1c
        /*0092*/ 	.short	(.L_27 - .L_26)


	//   ....[0]....
.L_26:
        /*0094*/ 	.word	0x000008a0


	//   ....[1]....
        /*0098*/ 	.word	0x000008c0


	//----- nvinfo : EIATTR_REQNTID
	.align		4
.L_27:
        /*009c*/ 	.byte	0x04, 0x10
        /*009e*/ 	.short	(.L_29 - .L_28)
.L_28:
        /*00a0*/ 	.word	0x00000080
        /*00a4*/ 	.word	0x00000001
        /*00a8*/ 	.word	0x00000001


	//----- nvinfo : EIATTR_CBANK_PARAM_SIZE
	.align		4
.L_29:
        /*00ac*/ 	.byte	0x03, 0x19
        /*00ae*/ 	.short	0x003c


	//----- nvinfo : EIATTR_PARAM_CBANK
	.align		4
        /*00b0*/ 	.byte	0x04, 0x0a
        /*00b2*/ 	.short	(.L_31 - .L_30)
	.align		4
.L_30:
        /*00b4*/ 	.word	index@(.nv.constant0.triton_poi_fused_cat_16)
        /*00b8*/ 	.short	0x0210
        /*00ba*/ 	.short	0x003c


	//----- nvinfo : EIATTR_SW_WAR
	.align		4
.L_31:
        /*00bc*/ 	.byte	0x04, 0x36
        /*00be*/ 	.short	(.L_33 - .L_32)
.L_32:
        /*00c0*/ 	.word	0x00000008
.L_33:


//--------------------- .nv.callgraph             --------------------------
	.section	.nv.callgraph,"",@"SHT_CUDA_CALLGRAPH"
	.align	4
	.sectionentsize	8
	.align		4
        /*0000*/ 	.word	0x00000000
	.align		4
        /*0004*/ 	.word	0xffffffff
	.align		4
        /*0008*/ 	.word	0x00000000
	.align		4
        /*000c*/ 	.word	0xfffffffe
	.align		4
        /*0010*/ 	.word	0x00000000
	.align		4
        /*0014*/ 	.word	0xfffffffd
	.align		4
        /*0018*/ 	.word	0x00000000
	.align		4
        /*001c*/ 	.word	0xfffffffc


//--------------------- .text.triton_poi_fused_cat_16 --------------------------
	.section	.text.triton_poi_fused_cat_16,"ax",@progbits
	.align	128
        .global         triton_poi_fused_cat_16
        .type           triton_poi_fused_cat_16,@function
        .size           triton_poi_fused_cat_16,(.L_x_1 - triton_poi_fused_cat_16)
        .other          triton_poi_fused_cat_16,@"STO_CUDA_ENTRY STV_DEFAULT"
triton_poi_fused_cat_16:
.text.triton_poi_fused_cat_16:
[----:B------:R-:W0:Y:S02]  /*0000*/  LDC R1, c[0x0][0x28] ;  /* 0x00000a00ff017b82 */ /* 0x000e240000000800 */
[----:B------:R-:W1:Y:S01]  /*0010*/  S2R R0, SR_TID.X ;  /* 0x0000000000007919 */ /* 0x000e620000002100 */
[----:B------:R-:W2:Y:S01]  /*0020*/  LDC.64 R12, c[0x0][0x210] ;  /* 0x00008400ff0c7b82 */ /* 0x000ea20000000a00 */
[----:B------:R-:W-:Y:S01]  /*0030*/  ULDC.64 UR4, c[0x0][0x220] ;  /* 0x0000880000047ab9 */ /* 0x000fe20000000a00 */
[----:B------:R-:W3:Y:S01]  /*0040*/  S2R R3, SR_CTAID.X ;  /* 0x0000000000037919 */ /* 0x000ee20000002500 */
[----:B-1----:R-:W-:-:S05]  /*0050*/  IMAD.SHL.U32 R0, R0, 0x2, RZ ;  /* 0x0000000200007824 */ /* 0x002fca00078e00ff */
[----:B------:R-:W-:-:S05]  /*0060*/  LOP3.LUT R0, R0, 0xfe, RZ, 0xc0, !PT ;  /* 0x000000fe00007812 */ /* 0x000fca00078ec0ff */
[----:B---3--:R-:W-:-:S04]  /*0070*/  IMAD R0, R3, 0x100, R0 ;  /* 0x0000010003007824 */ /* 0x008fc800078e0200 */
[C---:B------:R-:W-:Y:S02]  /*0080*/  VIADD R2, R0.reuse, 0x1 ;  /* 0x0000000100027836 */ /* 0x040fe40000000000 */
[----:B------:R-:W-:-:S04]  /*0090*/  IMAD.HI R3, R0, 0x2fa0be83, RZ ;  /* 0x2fa0be8300037827 */ /* 0x000fc800078e02ff */
[----:B------:R-:W-:Y:S01]  /*00a0*/  IMAD.HI R5, R2, 0x2fa0be83, RZ ;  /* 0x2fa0be8302057827 */ /* 0x000fe200078e02ff */
[----:B------:R-:W-:-:S04]  /*00b0*/  SHF.R.U32.HI R4, RZ, 0x1f, R3 ;  /* 0x0000001fff047819 */ /* 0x000fc80000011603 */
[----:B------:R-:W-:Y:S02]  /*00c0*/  SHF.R.U32.HI R6, RZ, 0x1f, R5 ;  /* 0x0000001fff067819 */ /* 0x000fe40000011605 */
[----:B------:R-:W-:Y:S02]  /*00d0*/  LEA.HI.SX32 R3, R3, R4, 0x1a ;  /* 0x0000000403037211 */ /* 0x000fe400078fd2ff */
[----:B------:R-:W-:-:S03]  /*00e0*/  LEA.HI.SX32 R5, R5, R6, 0x1a ;  /* 0x0000000605057211 */ /* 0x000fc600078fd2ff */
[----:B------:R-:W-:Y:S02]  /*00f0*/  IMAD R10, R3, -0x158, R0 ;  /* 0xfffffea8030a7824 */ /* 0x000fe400078e0200 */
[----:B------:R-:W-:-:S03]  /*0100*/  IMAD R2, R5, -0x158, R2 ;  /* 0xfffffea805027824 */ /* 0x000fc600078e0202 */
[----:B------:R-:W-:Y:S02]  /*0110*/  PRMT R4, R10, 0x9910, RZ ;  /* 0x000099100a047816 */ /* 0x000fe400000000ff */
[----:B------:R-:W-:Y:S02]  /*0120*/  PRMT R6, R2, 0x9910, RZ ;  /* 0x0000991002067816 */ /* 0x000fe400000000ff */
[----:B------:R-:W-:Y:S01]  /*0130*/  ISETP.GT.AND P1, PT, R10, 0x153, PT ;  /* 0x000001530a00780c */ /* 0x000fe20003f24270 */
[----:B------:R-:W-:Y:S02]  /*0140*/  IMAD R5, R4, -0x3cf3, RZ ;  /* 0xffffc30d04057824 */ /* 0x000fe400078e02ff */
[----:B------:R-:W-:-:S03]  /*0150*/  IMAD R7, R6, -0x3cf3, RZ ;  /* 0xffffc30d06077824 */ /* 0x000fc600078e02ff */
[----:B------:R-:W-:Y:S02]  /*0160*/  LEA.HI.SX32 R4, R5, R10, 0x10 ;  /* 0x0000000a05047211 */ /* 0x000fe400078f82ff */
[----:B------:R-:W-:Y:S02]  /*0170*/  LEA.HI.SX32 R5, R7, R2, 0x10 ;  /* 0x0000000207057211 */ /* 0x000fe400078f82ff */
[C---:B------:R-:W-:Y:S02]  /*0180*/  LOP3.LUT R6, R4.reuse, 0xffff, RZ, 0xc0, !PT ;  /* 0x0000ffff04067812 */ /* 0x040fe400078ec0ff */
[C---:B------:R-:W-:Y:S02]  /*0190*/  PRMT R9, R5.reuse, 0x9910, RZ ;  /* 0x0000991005097816 */ /* 0x040fe400000000ff */
[----:B------:R-:W-:Y:S02]  /*01a0*/  LOP3.LUT R8, R5, 0xffff, RZ, 0xc0, !PT ;  /* 0x0000ffff05087812 */ /* 0x000fe400078ec0ff */
[----:B------:R-:W-:-:S02]  /*01b0*/  PRMT R7, R4, 0x9910, RZ ;  /* 0x0000991004077816 */ /* 0x000fc400000000ff */
[----:B------:R-:W-:Y:S01]  /*01c0*/  SHF.R.U32.HI R4, RZ, 0xf, R6 ;  /* 0x0000000fff047819 */ /* 0x000fe20000011606 */
[----:B------:R-:W-:Y:S01]  /*01d0*/  IMAD.MOV.U32 R6, RZ, RZ, R9 ;  /* 0x000000ffff067224 */ /* 0x000fe200078e0009 */
[----:B------:R-:W-:Y:S02]  /*01e0*/  SHF.R.U32.HI R5, RZ, 0xf, R8 ;  /* 0x0000000fff057819 */ /* 0x000fe40000011608 */
[----:B------:R-:W-:Y:S02]  /*01f0*/  LEA.HI.SX32 R4, R7, R4, 0x1a ;  /* 0x0000000407047211 */ /* 0x000fe400078fd2ff */
[----:B------:R-:W-:Y:S02]  /*0200*/  LEA.HI.SX32 R5, R6, R5, 0x1a ;  /* 0x0000000506057211 */ /* 0x000fe400078fd2ff */
[----:B------:R-:W-:Y:S02]  /*0210*/  PRMT R6, R4, 0x8880, RZ ;  /* 0x0000888004067816 */ /* 0x000fe400000000ff */
[----:B------:R-:W-:-:S02]  /*0220*/  PRMT R7, R5, 0x8880, RZ ;  /* 0x0000888005077816 */ /* 0x000fc400000000ff */
[----:B------:R-:W-:Y:S02]  /*0230*/  PRMT R6, R6, 0x7710, RZ ;  /* 0x0000771006067816 */ /* 0x000fe400000000ff */
[----:B------:R-:W-:Y:S02]  /*0240*/  PRMT R7, R7, 0x7710, RZ ;  /* 0x0000771007077816 */ /* 0x000fe400000000ff */
[----:B------:R-:W-:Y:S02]  /*0250*/  SHF.R.U32.HI R6, RZ, 0xd, R6 ;  /* 0x0000000dff067819 */ /* 0x000fe40000011606 */
[----:B------:R-:W-:Y:S02]  /*0260*/  SHF.R.U32.HI R7, RZ, 0xd, R7 ;  /* 0x0000000dff077819 */ /* 0x000fe40000011607 */
[----:B------:R-:W-:Y:S02]  /*0270*/  PRMT R8, R5, 0x9910, RZ ;  /* 0x0000991005087816 */ /* 0x000fe400000000ff */
[----:B------:R-:W-:-:S02]  /*0280*/  LOP3.LUT R9, R6, 0x3, RZ, 0xc0, !PT ;  /* 0x0000000306097812 */ /* 0x000fc400078ec0ff */
[----:B------:R-:W-:Y:S01]  /*0290*/  LOP3.LUT R6, R7, 0x3, RZ, 0xc0, !PT ;  /* 0x0000000307067812 */ /* 0x000fe200078ec0ff */
[----:B------:R-:W-:Y:S01]  /*02a0*/  IMAD R7, R8, 0x54, RZ ;  /* 0x0000005408077824 */ /* 0x000fe200078e02ff */
[C---:B------:R-:W-:Y:S01]  /*02b0*/  PRMT R11, R4.reuse, 0x9910, RZ ;  /* 0x00009910040b7816 */ /* 0x040fe200000000ff */
[----:B------:R-:W-:Y:S02]  /*02c0*/  IMAD.IADD R9, R4, 0x1, R9 ;  /* 0x0000000104097824 */ /* 0x000fe400078e0209 */
[----:B------:R-:W-:Y:S02]  /*02d0*/  IMAD.IADD R8, R5, 0x1, R6 ;  /* 0x0000000105087824 */ /* 0x000fe400078e0206 */
[----:B------:R-:W-:Y:S01]  /*02e0*/  IMAD R6, R11, 0x54, RZ ;  /* 0x000000540b067824 */ /* 0x000fe200078e02ff */
[----:B------:R-:W-:Y:S01]  /*02f0*/  LOP3.LUT R9, R9, 0xfc, RZ, 0xc0, !PT ;  /* 0x000000fc09097812 */ /* 0x000fe200078ec0ff */
[----:B------:R-:W-:Y:S01]  /*0300*/  IMAD.MOV R7, RZ, RZ, -R7 ;  /* 0x000000ffff077224 */ /* 0x000fe200078e0a07 */
[----:B------:R-:W-:Y:S01]  /*0310*/  LOP3.LUT R8, R8, 0xfc, RZ, 0xc0, !PT ;  /* 0x000000fc08087812 */ /* 0x000fe200078ec0ff */
[----:B------:R-:W-:-:S02]  /*0320*/  IMAD.MOV R6, RZ, RZ, -R6 ;  /* 0x000000ffff067224 */ /* 0x000fc400078e0a06 */
[----:B------:R-:W-:Y:S01]  /*0330*/  IMAD.MOV R9, RZ, RZ, -R9 ;  /* 0x000000ffff097224 */ /* 0x000fe200078e0a09 */
[----:B------:R-:W-:Y:S01]  /*0340*/  PRMT R7, R7, 0x7710, RZ ;  /* 0x0000771007077816 */ /* 0x000fe200000000ff */
[----:B------:R-:W-:-:S03]  /*0350*/  IMAD.MOV R8, RZ, RZ, -R8 ;  /* 0x000000ffff087224 */ /* 0x000fc600078e0a08 */
[----:B------:R-:W-:Y:S01]  /*0360*/  PRMT R11, R9, 0x7710, RZ ;  /* 0x00007710090b7816 */ /* 0x000fe200000000ff */
[----:B------:R-:W-:Y:S01]  /*0370*/  IMAD.IADD R7, R2, 0x1, R7 ;  /* 0x0000000102077824 */ /* 0x000fe200078e0207 */
[----:B------:R-:W-:Y:S01]  /*0380*/  PRMT R14, R8, 0x7710, RZ ;  /* 0x00007710080e7816 */ /* 0x000fe200000000ff */
[----:B------:R-:W-:Y:S01]  /*0390*/  IMAD R2, R3, 0x150, RZ ;  /* 0x0000015003027824 */ /* 0x000fe200078e02ff */
[----:B------:R-:W-:Y:S01]  /*03a0*/  PRMT R9, R6, 0x7710, RZ ;  /* 0x0000771006097816 */ /* 0x000fe200000000ff */
[----:B------:R-:W-:Y:S01]  /*03b0*/  IMAD.IADD R11, R4, 0x1, R11 ;  /* 0x00000001040b7824 */ /* 0x000fe200078e020b */
[----:B------:R-:W-:Y:S01]  /*03c0*/  PRMT R17, R7, 0x9910, RZ ;  /* 0x0000991007117816 */ /* 0x000fe200000000ff */
[----:B------:R-:W-:Y:S02]  /*03d0*/  IMAD.IADD R14, R5, 0x1, R14 ;  /* 0x00000001050e7824 */ /* 0x000fe400078e020e */
[----:B------:R-:W-:Y:S01]  /*03e0*/  IMAD.IADD R6, R10, 0x1, R9 ;  /* 0x000000010a067824 */ /* 0x000fe200078e0209 */
[----:B------:R-:W-:Y:S01]  /*03f0*/  LOP3.LUT R11, R11, 0xffff, RZ, 0xc0, !PT ;  /* 0x0000ffff0b0b7812 */ /* 0x000fe200078ec0ff */
[----:B------:R-:W1:Y:S01]  /*0400*/  LDC.64 R8, c[0x0][0x228] ;  /* 0x00008a00ff087b82 */ /* 0x000e620000000a00 */
[----:B------:R-:W-:-:S02]  /*0410*/  LOP3.LUT R14, R14, 0xffff, RZ, 0xc0, !PT ;  /* 0x0000ffff0e0e7812 */ /* 0x000fc400078ec0ff */
[----:B------:R-:W-:Y:S02]  /*0420*/  PRMT R19, R6, 0x9910, RZ ;  /* 0x0000991006137816 */ /* 0x000fe400000000ff */
[----:B------:R-:W-:Y:S02]  /*0430*/  PRMT R14, R14, 0x8880, RZ ;  /* 0x000088800e0e7816 */ /* 0x000fe400000000ff */
[----:B------:R-:W-:Y:S01]  /*0440*/  PRMT R7, R11, 0x8880, RZ ;  /* 0x000088800b077816 */ /* 0x000fe200000000ff */
[----:B------:R-:W-:Y:S01]  /*0450*/  IMAD R6, R19, 0x4, R2 ;  /* 0x0000000413067824 */ /* 0x000fe200078e0202 */
[----:B------:R-:W3:Y:S01]  /*0460*/  LDC.64 R4, c[0x0][0x238] ;  /* 0x00008e00ff047b82 */ /* 0x000ee20000000a00 */
[----:B------:R-:W-:Y:S02]  /*0470*/  IMAD.SHL.U32 R11, R3, 0x4, RZ ;  /* 0x00000004030b7824 */ /* 0x000fe400078e00ff */
[----:B------:R-:W-:Y:S01]  /*0480*/  IMAD R3, R17, 0x4, R14 ;  /* 0x0000000411037824 */ /* 0x000fe200078e020e */
[----:B------:R-:W-:Y:S01]  /*0490*/  LOP3.LUT R14, R10, 0xfffffffc, RZ, 0xc0, !PT ;  /* 0xfffffffc0a0e7812 */ /* 0x000fe200078ec0ff */
[----:B------:R-:W-:Y:S01]  /*04a0*/  IMAD.IADD R7, R6, 0x1, R7 ;  /* 0x0000000106077824 */ /* 0x000fe200078e0207 */
[----:B------:R-:W-:Y:S01]  /*04b0*/  SHF.R.S32.HI R6, RZ, 0x1f, R10 ;  /* 0x0000001fff067819 */ /* 0x000fe2000001140a */
[----:B------:R-:W-:Y:S01]  /*04c0*/  IMAD.IADD R3, R2, 0x1, R3 ;  /* 0x0000000102037824 */ /* 0x000fe200078e0203 */
[----:B------:R-:W-:-:S02]  /*04d0*/  IADD3 R16, P0, R10, R11, RZ ;  /* 0x0000000b0a107210 */ /* 0x000fc40007f1e0ff */
[----:B------:R-:W-:Y:S01]  /*04e0*/  ISETP.NE.AND P2, PT, R14, 0x150, PT ;  /* 0x000001500e00780c */ /* 0x000fe20003f45270 */
[--C-:B--2---:R-:W-:Y:S01]  /*04f0*/  IMAD.WIDE R2, R3, 0x4, R12.reuse ;  /* 0x0000000403027825 */ /* 0x104fe200078e020c */
[----:B------:R-:W-:Y:S01]  /*0500*/  LEA.HI.X.SX32 R11, R11, R6, 0x1, P0 ;  /* 0x000000060b0b7211 */ /* 0x000fe200000f0eff */
[----:B------:R-:W2:Y:S01]  /*0510*/  LDC.64 R14, c[0x0][0x218] ;  /* 0x00008600ff0e7b82 */ /* 0x000ea20000000a00 */
[----:B------:R-:W-:Y:S01]  /*0520*/  ISETP.LT.AND P3, PT, R0, 0x560, !P2 ;  /* 0x000005600000780c */ /* 0x000fe20005761270 */
[----:B------:R-:W-:Y:S01]  /*0530*/  IMAD.WIDE R6, R7, 0x4, R12 ;  /* 0x0000000407067825 */ /* 0x000fe200078e020c */
[----:B------:R-:W-:Y:S02]  /*0540*/  SHF.L.U64.HI R13, R16, 0x2, R11 ;  /* 0x00000002100d7819 */ /* 0x000fe4000001020b */
[----:B------:R-:W-:Y:S01]  /*0550*/  ISETP.GE.AND P0, PT, R10, 0x150, PT ;  /* 0x000001500a00780c */ /* 0x000fe20003f06270 */
[----:B------:R-:W-:Y:S02]  /*0560*/  IMAD.SHL.U32 R12, R16, 0x4, RZ ;  /* 0x00000004100c7824 */ /* 0x000fe400078e00ff */
[----:B-1----:R-:W-:Y:S01]  /*0570*/  IMAD.WIDE R26, R10, 0x4, R8 ;  /* 0x000000040a1a7825 */ /* 0x002fe200078e0208 */
[----:B------:R-:W-:-:S02]  /*0580*/  CS2R R8, SRZ ;  /* 0x0000000000087805 */ /* 0x000fc4000001ff00 */
[----:B------:R-:W-:Y:S01]  /*0590*/  IADD3 R24, P4, R12, UR4, RZ ;  /* 0x000000040c187c10 */ /* 0x000fe2000ff9e0ff */
[----:B---3--:R-:W-:Y:S01]  /*05a0*/  IMAD.WIDE R10, R10, 0x4, R4 ;  /* 0x000000040a0a7825 */ /* 0x008fe200078e0204 */
[----:B------:R-:W-:Y:S02]  /*05b0*/  CS2R R4, SRZ ;  /* 0x0000000000047805 */ /* 0x000fe4000001ff00 */
[----:B------:R-:W-:Y:S01]  /*05c0*/  IADD3.X R25, R13, UR5, RZ, P4, !PT ;  /* 0x000000050d197c10 */ /* 0x000fe2000a7fe4ff */
[----:B------:R-:W-:Y:S01]  /*05d0*/  ULDC.64 UR4, c[0x0][0x230] ;  /* 0x00008c0000047ab9 */ /* 0x000fe20000000a00 */
[----:B------:R-:W-:Y:S02]  /*05e0*/  ISETP.LT.AND P4, PT, R0, 0x560, P1 ;  /* 0x000005600000780c */ /* 0x000fe40000f81270 */
[----:B------:R-:W-:-:S04]  /*05f0*/  IADD3 R12, P5, R12, UR4, RZ ;  /* 0x000000040c0c7c10 */ /* 0x000fc8000ffbe0ff */
[----:B------:R-:W-:Y:S01]  /*0600*/  IADD3.X R13, R13, UR5, RZ, P5, !PT ;  /* 0x000000050d0d7c10 */ /* 0x000fe2000affe4ff */
[----:B------:R-:W-:Y:S02]  /*0610*/  ULDC.64 UR4, c[0x0][0x208] ;  /* 0x0000820000047ab9 */ /* 0x000fe40000000a00 */
[----:B------:R1:W3:Y:S01]  /*0620*/  @P3 LDG.E.EL.64 R8, desc[UR4][R24.64+-0x540] ;  /* 0xfffac00418083981 */ /* 0x0002e2000c2e1b00 */
[----:B------:R-:W-:Y:S02]  /*0630*/  ISETP.LT.AND P5, PT, R0, 0x560, !P0 ;  /* 0x000005600000780c */ /* 0x000fe400047a1270 */
[----:B------:R-:W-:Y:S02]  /*0640*/  CS2R R22, SRZ ;  /* 0x0000000000167805 */ /* 0x000fe4000001ff00 */
[----:B------:R-:W-:Y:S01]  /*0650*/  CS2R R20, SRZ ;  /* 0x0000000000147805 */ /* 0x000fe2000001ff00 */
[--C-:B--2---:R-:W-:Y:S01]  /*0660*/  IMAD.WIDE R18, R19, 0x4, R14.reuse ;  /* 0x0000000413127825 */ /* 0x104fe200078e020e */
[----:B------:R3:W2:Y:S03]  /*0670*/  @P3 LDG.E.EL.64 R4, desc[UR4][R26.64+-0x540] ;  /* 0xfffac0041a043981 */ /* 0x0006a6000c2e1b00 */
[----:B------:R-:W-:Y:S01]  /*0680*/  IMAD.WIDE R14, R17, 0x4, R14 ;  /* 0x00000004110e7825 */ /* 0x000fe200078e020e */
[----:B------:R-:W-:-:S02]  /*0690*/  CS2R R16, SRZ ;  /* 0x0000000000107805 */ /* 0x000fc4000001ff00 */
[----:B-1----:R-:W-:Y:S01]  /*06a0*/  CS2R R24, SRZ ;  /* 0x0000000000187805 */ /* 0x002fe2000001ff00 */
[----:B------:R1:W4:Y:S04]  /*06b0*/  @P4 LDG.E.EL.64 R22, desc[UR4][R12.64+-0x550] ;  /* 0xfffab0040c164981 */ /* 0x000328000c2e1b00 */
[----:B------:R4:W5:Y:S04]  /*06c0*/  @P4 LDG.E.EL.64 R20, desc[UR4][R10.64+-0x550] ;  /* 0xfffab0040a144981 */ /* 0x000968000c2e1b00 */
[----:B------:R-:W5:Y:S04]  /*06d0*/  @P5 LDG.E.EL R25, desc[UR4][R18.64] ;  /* 0x0000000412195981 */ /* 0x000f68000c2e1900 */
[----:B------:R-:W5:Y:S04]  /*06e0*/  @P5 LDG.E.EL R24, desc[UR4][R14.64] ;  /* 0x000000040e185981 */ /* 0x000f68000c2e1900 */
[----:B------:R-:W5:Y:S04]  /*06f0*/  @P5 LDG.E.EL R16, desc[UR4][R6.64] ;  /* 0x0000000406105981 */ /* 0x000f68000c2e1900 */
[----:B------:R-:W5:Y:S01]  /*0700*/  @P5 LDG.E.EL R17, desc[UR4][R2.64] ;  /* 0x0000000402115981 */ /* 0x000f62000c2e1900 */
[----:B---3--:R-:W-:-:S02]  /*0710*/  SEL R27, R8, RZ, P3 ;  /* 0x000000ff081b7207 */ /* 0x008fc40001800000 */
[----:B-1----:R-:W-:Y:S02]  /*0720*/  SEL R12, R9, RZ, P3 ;  /* 0x000000ff090c7207 */ /* 0x002fe40001800000 */
[----:B------:R-:W1:Y:S01]  /*0730*/  LDC.64 R8, c[0x0][0x240] ;  /* 0x00009000ff087b82 */ /* 0x000e620000000a00 */
[----:B--2---:R-:W-:Y:S02]  /*0740*/  SEL R4, R4, RZ, P3 ;  /* 0x000000ff04047207 */ /* 0x004fe40001800000 */
[----:B------:R-:W-:Y:S02]  /*0750*/  SEL R5, R5, RZ, P3 ;  /* 0x000000ff05057207 */ /* 0x000fe40001800000 */
[----:B------:R-:W-:Y:S01]  /*0760*/  ISETP.GE.AND P3, PT, R0, 0x560, PT ;  /* 0x000005600000780c */ /* 0x000fe20003f66270 */
[----:B------:R-:W-:Y:S01]  /*0770*/  FADD R4, R27, R4 ;  /* 0x000000041b047221 */ /* 0x000fe20000000000 */
[----:B----4-:R-:W-:Y:S01]  /*0780*/  SEL R11, R22, RZ, P4 ;  /* 0x000000ff160b7207 */ /* 0x010fe20002000000 */
[----:B------:R-:W-:Y:S01]  /*0790*/  FADD R5, R12, R5 ;  /* 0x000000050c057221 */ /* 0x000fe20000000000 */
[----:B------:R-:W-:-:S02]  /*07a0*/  SEL R10, R23, RZ, P4 ;  /* 0x000000ff170a7207 */ /* 0x000fc40002000000 */
[----:B-----5:R-:W-:Y:S02]  /*07b0*/  SEL R20, R20, RZ, P4 ;  /* 0x000000ff14147207 */ /* 0x020fe40002000000 */
[----:B------:R-:W-:Y:S02]  /*07c0*/  SEL R21, R21, RZ, P4 ;  /* 0x000000ff15157207 */ /* 0x000fe40002000000 */
[----:B------:R-:W-:Y:S01]  /*07d0*/  SEL R25, R25, RZ, P5 ;  /* 0x000000ff19197207 */ /* 0x000fe20002800000 */
[----:B------:R-:W-:Y:S02]  /*07e0*/  FADD R20, R11, R20 ;  /* 0x000000140b147221 */ /* 0x000fe40000000000 */
[----:B------:R-:W-:Y:S01]  /*07f0*/  FADD R21, R10, R21 ;  /* 0x000000150a157221 */ /* 0x000fe20000000000 */
[----:B------:R-:W-:Y:S02]  /*0800*/  SEL R24, R24, RZ, P5 ;  /* 0x000000ff18187207 */ /* 0x000fe40002800000 */
[----:B------:R-:W-:-:S02]  /*0810*/  @P2 FSEL R4, R20, RZ, P1 ;  /* 0x000000ff14042208 */ /* 0x000fc40000800000 */
[----:B------:R-:W-:Y:S01]  /*0820*/  SEL R16, R16, RZ, P5 ;  /* 0x000000ff10107207 */ /* 0x000fe20002800000 */
[----:B-1----:R-:W-:Y:S01]  /*0830*/  IMAD.WIDE R8, R0, 0x4, R8 ;  /* 0x0000000400087825 */ /* 0x002fe200078e0208 */
[----:B------:R-:W-:Y:S02]  /*0840*/  @P2 FSEL R5, R21, RZ, P1 ;  /* 0x000000ff15052208 */ /* 0x000fe40000800000 */
[----:B------:R-:W-:Y:S01]  /*0850*/  SEL R17, R17, RZ, P5 ;  /* 0x000000ff11117207 */ /* 0x000fe20002800000 */
[----:B------:R-:W-:-:S04]  /*0860*/  FADD R25, R16, R25 ;  /* 0x0000001910197221 */ /* 0x000fc80000000000 */
[----:B------:R-:W-:Y:S01]  /*0870*/  FADD R24, R17, R24 ;  /* 0x0000001811187221 */ /* 0x000fe20000000000 */
[----:B------:R-:W-:-:S04]  /*0880*/  FSEL R4, R25, R4, !P0 ;  /* 0x0000000419047208 */ /* 0x000fc80004000000 */
[----:B------:R-:W-:Y:S01]  /*0890*/  FSEL R5, R24, R5, !P0 ;  /* 0x0000000518057208 */ /* 0x000fe20004000000 */
[----:B------:R-:W-:Y:S06]  /*08a0*/  @P3 EXIT ;  /* 0x000000000000394d */ /* 0x000fec0003800000 */
[----:B------:R-:W-:Y:S01]  /*08b0*/  STG.E.64 desc[UR4][R8.64], R4 ;  /* 0x0000000408007986 */ /* 0x000fe2000c101b04 */
[----:B------:R-:W-:Y:S05]  /*08c0*/  EXIT ;  /* 0x000000000000794d */ /* 0x000fea0003800000 */
.L_x_0:
[----:B------:R-:W-:-:S00]  /*08d0*/  BRA `(.L_x_0) ;  /* 0xfffffffc00fc7947 */ /* 0x000fc0000383ffff */
[----:B------:R-:W-:-:S00]  /*08e0*/  NOP ;  /* 0x0000000000007918 */ /* 0x000fc00000000000 */
        /* <DEDUP_REMOVED lines=9> */
.L_x_1:


//--------------------- .nv.constant0.triton_poi_fused_cat_16 --------------------------
	.section	.nv.constant0.triton_poi_fused_cat_16,"a",@progbits
	.sectionflags	@""
	.align	4
.nv.constant0.triton_poi_fused_cat_16:
	.zero		588
